//
// Generated by NVIDIA NVVM Compiler
//
// Compiler Build ID: CL-36424714
// Cuda compilation tools, release 13.0, V13.0.88
// Based on NVVM 20.0.0
//

.version 9.0
.target sm_100
.address_size 64

	// .globl	_Z10force_aux0lPdS_
// _ZZ10force_aux0lPdS_E2mx has been demoted
// _ZZ10force_aux0lPdS_E2my has been demoted
// _ZZ10force_aux0lPdS_E3mgx has been demoted
// _ZZ10force_aux0lPdS_E3mgy has been demoted

.visible .entry _Z10force_aux0lPdS_(
	.param .u64 _Z10force_aux0lPdS__param_0,
	.param .u64 .ptr .align 1 _Z10force_aux0lPdS__param_1,
	.param .u64 .ptr .align 1 _Z10force_aux0lPdS__param_2
)
{
	.reg .pred 	%p<10>;
	.reg .b32 	%r<35>;
	.reg .b64 	%rd<26>;
	.reg .b64 	%fd<105>;
	// demoted variable
	.shared .align 8 .f64 _ZZ10force_aux0lPdS_E2mx;
	// demoted variable
	.shared .align 8 .f64 _ZZ10force_aux0lPdS_E2my;
	// demoted variable
	.shared .align 8 .b8 _ZZ10force_aux0lPdS_E3mgx[4096];
	// demoted variable
	.shared .align 8 .b8 _ZZ10force_aux0lPdS_E3mgy[4096];
	ld.param.u64 	%rd13, [_Z10force_aux0lPdS__param_0];
	ld.param.u64 	%rd14, [_Z10force_aux0lPdS__param_1];
	ld.param.u64 	%rd15, [_Z10force_aux0lPdS__param_2];
	cvta.to.global.u64 	%rd1, %rd15;
	cvta.to.global.u64 	%rd2, %rd14;
	mov.u32 	%r5, %tid.x;
	mul.wide.u32 	%rd16, %r5, 8;
	add.s64 	%rd17, %rd2, %rd16;
	ld.global.f64 	%fd28, [%rd17];
	shl.b32 	%r6, %r5, 3;
	mov.u32 	%r7, _ZZ10force_aux0lPdS_E3mgx;
	add.s32 	%r8, %r7, %r6;
	st.shared.f64 	[%r8], %fd28;
	add.s64 	%rd18, %rd1, %rd16;
	ld.global.f64 	%fd29, [%rd18];
	mov.u32 	%r9, _ZZ10force_aux0lPdS_E3mgy;
	add.s32 	%r10, %r9, %r6;
	st.shared.f64 	[%r10], %fd29;
	bar.sync 	0;
	mov.b64 	%rd19, 0;
	st.shared.u64 	[_ZZ10force_aux0lPdS_E2mx], %rd19;
	st.shared.u64 	[_ZZ10force_aux0lPdS_E2my], %rd19;
	setp.lt.s64 	%p1, %rd13, 1;
	mov.f64 	%fd102, 0d0000000000000000;
	mov.f64 	%fd101, %fd102;
	@%p1 bra 	$L__BB0_13;
	and.b64  	%rd3, %rd13, 7;
	setp.lt.u64 	%p2, %rd13, 8;
	mov.b64 	%rd24, 0;
	mov.f64 	%fd102, 0d0000000000000000;
	@%p2 bra 	$L__BB0_4;
	add.s32 	%r34, %r7, 32;
	add.s32 	%r33, %r9, 32;
	and.b64  	%rd24, %rd13, 9223372036854775800;
	mov.f64 	%fd102, 0d0000000000000000;
	mov.u64 	%rd22, %rd24;
	mov.f64 	%fd101, %fd102;
$L__BB0_3:
	.pragma "nounroll";
	ld.shared.f64 	%fd33, [%r34+-32];
	add.f64 	%fd34, %fd33, %fd101;
	ld.shared.f64 	%fd35, [%r33+-32];
	add.f64 	%fd36, %fd35, %fd102;
	ld.shared.f64 	%fd37, [%r34+-24];
	add.f64 	%fd38, %fd37, %fd34;
	ld.shared.f64 	%fd39, [%r33+-24];
	add.f64 	%fd40, %fd39, %fd36;
	ld.shared.f64 	%fd41, [%r34+-16];
	add.f64 	%fd42, %fd41, %fd38;
	ld.shared.f64 	%fd43, [%r33+-16];
	add.f64 	%fd44, %fd43, %fd40;
	ld.shared.f64 	%fd45, [%r34+-8];
	add.f64 	%fd46, %fd45, %fd42;
	ld.shared.f64 	%fd47, [%r33+-8];
	add.f64 	%fd48, %fd47, %fd44;
	ld.shared.f64 	%fd49, [%r34];
	add.f64 	%fd50, %fd49, %fd46;
	ld.shared.f64 	%fd51, [%r33];
	add.f64 	%fd52, %fd51, %fd48;
	ld.shared.f64 	%fd53, [%r34+8];
	add.f64 	%fd54, %fd53, %fd50;
	ld.shared.f64 	%fd55, [%r33+8];
	add.f64 	%fd56, %fd55, %fd52;
	ld.shared.f64 	%fd57, [%r34+16];
	add.f64 	%fd58, %fd57, %fd54;
	ld.shared.f64 	%fd59, [%r33+16];
	add.f64 	%fd60, %fd59, %fd56;
	ld.shared.f64 	%fd61, [%r34+24];
	add.f64 	%fd101, %fd61, %fd58;
	ld.shared.f64 	%fd62, [%r33+24];
	add.f64 	%fd102, %fd62, %fd60;
	add.s64 	%rd22, %rd22, -8;
	add.s32 	%r34, %r34, 64;
	add.s32 	%r33, %r33, 64;
	setp.ne.s64 	%p3, %rd22, 0;
	@%p3 bra 	$L__BB0_3;
$L__BB0_4:
	setp.eq.s64 	%p4, %rd3, 0;
	@%p4 bra 	$L__BB0_12;
	and.b64  	%rd8, %rd13, 3;
	setp.lt.u64 	%p5, %rd3, 4;
	@%p5 bra 	$L__BB0_7;
	cvt.u32.u64 	%r15, %rd24;
	shl.b32 	%r16, %r15, 3;
	add.s32 	%r18, %r7, %r16;
	ld.shared.f64 	%fd64, [%r18];
	add.f64 	%fd65, %fd64, %fd101;
	add.s32 	%r20, %r9, %r16;
	ld.shared.f64 	%fd66, [%r20];
	add.f64 	%fd67, %fd66, %fd102;
	ld.shared.f64 	%fd68, [%r18+8];
	add.f64 	%fd69, %fd68, %fd65;
	ld.shared.f64 	%fd70, [%r20+8];
	add.f64 	%fd71, %fd70, %fd67;
	ld.shared.f64 	%fd72, [%r18+16];
	add.f64 	%fd73, %fd72, %fd69;
	ld.shared.f64 	%fd74, [%r20+16];
	add.f64 	%fd75, %fd74, %fd71;
	ld.shared.f64 	%fd76, [%r18+24];
	add.f64 	%fd101, %fd76, %fd73;
	ld.shared.f64 	%fd77, [%r20+24];
	add.f64 	%fd102, %fd77, %fd75;
	add.s64 	%rd24, %rd24, 4;
$L__BB0_7:
	setp.eq.s64 	%p6, %rd8, 0;
	@%p6 bra 	$L__BB0_12;
	setp.eq.s64 	%p7, %rd8, 1;
	@%p7 bra 	$L__BB0_10;
	cvt.u32.u64 	%r21, %rd24;
	shl.b32 	%r22, %r21, 3;
	add.s32 	%r24, %r7, %r22;
	ld.shared.f64 	%fd79, [%r24];
	add.f64 	%fd80, %fd79, %fd101;
	add.s32 	%r26, %r9, %r22;
	ld.shared.f64 	%fd81, [%r26];
	add.f64 	%fd82, %fd81, %fd102;
	ld.shared.f64 	%fd83, [%r24+8];
	add.f64 	%fd101, %fd83, %fd80;
	ld.shared.f64 	%fd84, [%r26+8];
	add.f64 	%fd102, %fd84, %fd82;
	add.s64 	%rd24, %rd24, 2;
$L__BB0_10:
	and.b64  	%rd21, %rd13, 1;
	setp.eq.b64 	%p8, %rd21, 1;
	not.pred 	%p9, %p8;
	@%p9 bra 	$L__BB0_12;
	cvt.u32.u64 	%r27, %rd24;
	shl.b32 	%r28, %r27, 3;
	add.s32 	%r30, %r7, %r28;
	ld.shared.f64 	%fd85, [%r30];
	add.f64 	%fd101, %fd85, %fd101;
	add.s32 	%r32, %r9, %r28;
	ld.shared.f64 	%fd86, [%r32];
	add.f64 	%fd102, %fd86, %fd102;
$L__BB0_12:
	st.shared.f64 	[_ZZ10force_aux0lPdS_E2mx], %fd101;
	st.shared.f64 	[_ZZ10force_aux0lPdS_E2my], %fd102;
$L__BB0_13:
	st.global.f64 	[%rd2], %fd101;
	st.global.f64 	[%rd1], %fd102;
	ret;

}


// ===== COMPILED SASS (sm_100) =====

	.target	sm_100

	.elftype	@"ET_EXEC"


//--------------------- .note.nv.tkinfo           --------------------------
	.section	.note.nv.tkinfo,"",@"SHT_NOTE"
	.sectionflags	@"SHF_NOTE_NV_TKINFO"
	.tkinfo
        /*0018*/ 	.word	0x00000002
        /*0030*/ 	.string	""
        /*0030*/ 	.string	"ptxas"
        /*0030*/ 	.string	"Cuda compilation tools, release 13.0, V13.0.88"
        /*0030*/ 	.string	"Build cuda_13.0.r13.0/compiler.36424714_0"
        /*0030*/ 	.string	"-arch sm_100 -m 64 "



//--------------------- .note.nv.cuinfo           --------------------------
	.section	.note.nv.cuinfo,"",@"SHT_NOTE"
	.sectionflags	@"SHF_NOTE_NV_CUINFO"
        /*0018*/ 	.short	0x0002
        /*001a*/ 	.short	0x0064
        /*001c*/ 	.short	0x0082
	.zero		2


//--------------------- .nv.info                  --------------------------
	.section	.nv.info,"",@"SHT_CUDA_INFO"
	.align	4


	//----- nvinfo : EIATTR_REGCOUNT
	.align		4
        /*0000*/ 	.byte	0x04, 0x2f
        /*0002*/ 	.short	(.L_1 - .L_0)
	.align		4
.L_0:
        /*0004*/ 	.word	index@(_Z10force_aux0lPdS_)
        /*0008*/ 	.word	0x0000001c


	//----- nvinfo : EIATTR_FRAME_SIZE
	.align		4
.L_1:
        /*000c*/ 	.byte	0x04, 0x11
        /*000e*/ 	.short	(.L_3 - .L_2)
	.align		4
.L_2:
        /*0010*/ 	.word	index@(_Z10force_aux0lPdS_)
        /*0014*/ 	.word	0x00000000


	//----- nvinfo : EIATTR_MIN_STACK_SIZE
	.align		4
.L_3:
        /*0018*/ 	.byte	0x04, 0x12
        /*001a*/ 	.short	(.L_5 - .L_4)
	.align		4
.L_4:
        /*001c*/ 	.word	index@(_Z10force_aux0lPdS_)
        /*0020*/ 	.word	0x00000000
.L_5:


//--------------------- .nv.compat                --------------------------
	.section	.nv.compat,"",@"SHT_CUDA_COMPAT_INFO"
	.align	4
        /*0000*/ 	.byte	0x02, 0x09, 0x00, 0x00, 0x02, 0x02, 0x01, 0x00, 0x02, 0x05, 0x05, 0x00, 0x03, 0x07, 0x01, 0x01
        /*0010*/ 	.byte	0x02, 0x03, 0x00, 0x00, 0x02, 0x06, 0x01, 0x00, 0x04, 0x0b, 0x08, 0x00, 0x01, 0x00, 0x00, 0x00
        /*0020*/ 	.byte	0x00, 0x00, 0x00, 0x00


//--------------------- .nv.info._Z10force_aux0lPdS_ --------------------------
	.section	.nv.info._Z10force_aux0lPdS_,"",@"SHT_CUDA_INFO"
	.sectionflags	@""
	.align	4


	//----- nvinfo : EIATTR_CUDA_API_VERSION
	.align		4
        /*0000*/ 	.byte	0x04, 0x37
        /*0002*/ 	.short	(.L_7 - .L_6)
.L_6:
        /*0004*/ 	.word	0x00000082


	//----- nvinfo : EIATTR_KPARAM_INFO
	.align		4
.L_7:
        /*0008*/ 	.byte	0x04, 0x17
        /*000a*/ 	.short	(.L_9 - .L_8)
.L_8:
        /*000c*/ 	.word	0x00000000
        /*0010*/ 	.short	0x0002
        /*0012*/ 	.short	0x0010
        /*0014*/ 	.byte	0x00, 0xf5, 0x21, 0x00


	//----- nvinfo : EIATTR_KPARAM_INFO
	.align		4
.L_9:
        /*0018*/ 	.byte	0x04, 0x17
        /*001a*/ 	.short	(.L_11 - .L_10)
.L_10:
        /*001c*/ 	.word	0x00000000
        /*0020*/ 	.short	0x0001
        /*0022*/ 	.short	0x0008
        /*0024*/ 	.byte	0x00, 0xf5, 0x21, 0x00


	//----- nvinfo : EIATTR_KPARAM_INFO
	.align		4
.L_11:
        /*0028*/ 	.byte	0x04, 0x17
        /*002a*/ 	.short	(.L_13 - .L_12)
.L_12:
        /*002c*/ 	.word	0x00000000
        /*0030*/ 	.short	0x0000
        /*0032*/ 	.short	0x0000
        /*0034*/ 	.byte	0x00, 0xf0, 0x21, 0x00


	//----- nvinfo : EIATTR_SPARSE_MMA_MASK
	.align		4
.L_13:
        /*0038*/ 	.byte	0x03, 0x50
        /*003a*/ 	.short	0x0000


	//----- nvinfo : EIATTR_MAXREG_COUNT
	.align		4
        /*003c*/ 	.byte	0x03, 0x1b
        /*003e*/ 	.short	0x00ff


	//----- nvinfo : EIATTR_NUM_BARRIERS
	.align		4
        /*0040*/ 	.byte	0x02, 0x4c
        /*0042*/ 	.byte	0x01
	.zero		1


	//----- nvinfo : EIATTR_MERCURY_ISA_VERSION
	.align		4
        /*0044*/ 	.byte	0x03, 0x5f
        /*0046*/ 	.short	0x0101


	//----- nvinfo : EIATTR_VRC_CTA_INIT_COUNT
	.align		4
        /*0048*/ 	.byte	0x02, 0x4a
	.zero		1
	.zero		1


	//----- nvinfo : EIATTR_EXIT_INSTR_OFFSETS
	.align		4
        /*004c*/ 	.byte	0x04, 0x1c
        /*004e*/ 	.short	(.L_15 - .L_14)


	//   ....[0]....
.L_14:
        /*0050*/ 	.word	0x000007b0


	//----- nvinfo : EIATTR_CBANK_PARAM_SIZE
	.align		4
.L_15:
        /*0054*/ 	.byte	0x03, 0x19
        /*0056*/ 	.short	0x0018


	//----- nvinfo : EIATTR_PARAM_CBANK
	.align		4
        /*0058*/ 	.byte	0x04, 0x0a
        /*005a*/ 	.short	(.L_17 - .L_16)
	.align		4
.L_16:
        /*005c*/ 	.word	index@(.nv.constant0._Z10force_aux0lPdS_)
        /*0060*/ 	.short	0x0380
        /*0062*/ 	.short	0x0018


	//----- nvinfo : EIATTR_SW_WAR
	.align		4
.L_17:
        /*0064*/ 	.byte	0x04, 0x36
        /*0066*/ 	.short	(.L_19 - .L_18)
.L_18:
        /*0068*/ 	.word	0x00000008
.L_19:


//--------------------- .nv.callgraph             --------------------------
	.section	.nv.callgraph,"",@"SHT_CUDA_CALLGRAPH"
	.align	4
	.sectionentsize	8
	.align		4
        /*0000*/ 	.word	0x00000000
	.align		4
        /*0004*/ 	.word	0xffffffff
	.align		4
        /*0008*/ 	.word	0x00000000
	.align		4
        /*000c*/ 	.word	0xfffffffe
	.align		4
        /*0010*/ 	.word	0x00000000
	.align		4
        /*0014*/ 	.word	0xfffffffd
	.align		4
        /*0018*/ 	.word	0x00000000
	.align		4
        /*001c*/ 	.word	0xfffffffc


//--------------------- .text._Z10force_aux0lPdS_ --------------------------
	.section	.text._Z10force_aux0lPdS_,"ax",@progbits
	.align	128
        .global         _Z10force_aux0lPdS_
        .type           _Z10force_aux0lPdS_,@function
        .size           _Z10force_aux0lPdS_,(.L_x_7 - _Z10force_aux0lPdS_)
        .other          _Z10force_aux0lPdS_,@"STO_CUDA_ENTRY STV_DEFAULT"
_Z10force_aux0lPdS_:
.text._Z10force_aux0lPdS_:
[----:B------:R-:W-:Y:S01]  /*0000*/  LDC R1, c[0x0][0x37c] ;  /* 0x0000df00ff017b82 */ /* 0x000fe20000000800 */
[----:B------:R-:W0:Y:S07]  /*0010*/  S2R R15, SR_TID.X ;  /* 0x00000000000f7919 */ /* 0x000e2e0000002100 */
[----:B------:R-:W0:Y:S01]  /*0020*/  LDC.64 R4, c[0x0][0x388] ;  /* 0x0000e200ff047b82 */ /* 0x000e220000000a00 */
[----:B------:R-:W1:Y:S07]  /*0030*/  LDCU.64 UR10, c[0x0][0x358] ;  /* 0x00006b00ff0a77ac */ /* 0x000e6e0008000a00 */
[----:B------:R-:W2:Y:S08]  /*0040*/  LDC.64 R6, c[0x0][0x390] ;  /* 0x0000e400ff067b82 */ /* 0x000eb00000000a00 */
[----:B------:R-:W3:Y:S01]  /*0050*/  S2UR UR7, SR_CgaCtaId ;  /* 0x00000000000779c3 */ /* 0x000ee20000008800 */
[----:B------:R-:W-:-:S07]  /*0060*/  UMOV UR4, 0x400 ;  /* 0x0000040000047882 */ /* 0x000fce0000000000 */
[----:B------:R-:W4:Y:S01]  /*0070*/  LDC.64 R2, c[0x0][0x380] ;  /* 0x0000e000ff027b82 */ /* 0x000f220000000a00 */
[----:B0-----:R-:W-:-:S04]  /*0080*/  IMAD.WIDE.U32 R4, R15, 0x8, R4 ;  /* 0x000000080f047825 */ /* 0x001fc800078e0004 */
[----:B--2---:R-:W-:Y:S01]  /*0090*/  IMAD.WIDE.U32 R6, R15, 0x8, R6 ;  /* 0x000000080f067825 */ /* 0x004fe200078e0006 */
[----:B-1----:R0:W2:Y:S04]  /*00a0*/  LDG.E.64 R8, desc[UR10][R4.64] ;  /* 0x0000000a04087981 */ /* 0x0020a8000c1e1b00 */
[----:B------:R1:W5:Y:S01]  /*00b0*/  LDG.E.64 R10, desc[UR10][R6.64] ;  /* 0x0000000a060a7981 */ /* 0x000362000c1e1b00 */
[----:B------:R-:W-:Y:S02]  /*00c0*/  UIADD3 UR5, UPT, UPT, UR4, 0x10, URZ ;  /* 0x0000001004057890 */ /* 0x000fe4000fffe0ff */
[----:B------:R-:W-:Y:S02]  /*00d0*/  UIADD3 UR6, UPT, UPT, UR4, 0x1010, URZ ;  /* 0x0000101004067890 */ /* 0x000fe4000fffe0ff */
[----:B---3--:R-:W-:Y:S01]  /*00e0*/  ULEA UR5, UR7, UR5, 0x18 ;  /* 0x0000000507057291 */ /* 0x008fe2000f8ec0ff */
[----:B0-----:R-:W-:Y:S01]  /*00f0*/  CS2R R4, SRZ ;  /* 0x0000000000047805 */ /* 0x001fe2000001ff00 */
[----:B------:R-:W-:Y:S01]  /*0100*/  ULEA UR6, UR7, UR6, 0x18 ;  /* 0x0000000607067291 */ /* 0x000fe2000f8ec0ff */
[----:B----4-:R-:W-:Y:S01]  /*0110*/  ISETP.GE.U32.AND P0, PT, R2, 0x1, PT ;  /* 0x000000010200780c */ /* 0x010fe20003f06070 */
[----:B------:R-:W-:Y:S01]  /*0120*/  ULEA UR4, UR7, UR4, 0x18 ;  /* 0x0000000407047291 */ /* 0x000fe2000f8ec0ff */
[----:B-1----:R-:W-:-:S02]  /*0130*/  CS2R R6, SRZ ;  /* 0x0000000000067805 */ /* 0x002fc4000001ff00 */
[C---:B------:R-:W-:Y:S02]  /*0140*/  LEA R13, R15.reuse, UR5, 0x3 ;  /* 0x000000050f0d7c11 */ /* 0x040fe4000f8e18ff */
[----:B------:R-:W-:Y:S02]  /*0150*/  LEA R15, R15, UR6, 0x3 ;  /* 0x000000060f0f7c11 */ /* 0x000fe4000f8e18ff */
[----:B------:R-:W-:Y:S01]  /*0160*/  ISETP.GE.AND.EX P0, PT, R3, RZ, PT, P0 ;  /* 0x000000ff0300720c */ /* 0x000fe20003f06300 */
[----:B--2---:R0:W-:Y:S04]  /*0170*/  STS.64 [R13], R8 ;  /* 0x000000080d007388 */ /* 0x0041e80000000a00 */
[----:B-----5:R0:W-:Y:S01]  /*0180*/  STS.64 [R15], R10 ;  /* 0x0000000a0f007388 */ /* 0x0201e20000000a00 */
[----:B------:R-:W-:Y:S06]  /*0190*/  BAR.SYNC.DEFER_BLOCKING 0x0 ;  /* 0x0000000000007b1d */ /* 0x000fec0000010000 */
[----:B------:R-:W-:Y:S01]  /*01a0*/  STS.128 [UR4], RZ ;  /* 0x000000ffff007988 */ /* 0x000fe20008000c04 */
[----:B------:R-:W-:Y:S05]  /*01b0*/  @!P0 BRA `(.L_x_0) ;  /* 0x00000004006c8947 */ /* 0x000fea0003800000 */
[C---:B------:R-:W-:Y:S01]  /*01c0*/  ISETP.GE.U32.AND P0, PT, R2.reuse, 0x8, PT ;  /* 0x000000080200780c */ /* 0x040fe20003f06070 */
[----:B------:R-:W-:Y:S01]  /*01d0*/  IMAD.MOV.U32 R0, RZ, RZ, RZ ;  /* 0x000000ffff007224 */ /* 0x000fe200078e00ff */
[----:B------:R-:W-:Y:S02]  /*01e0*/  LOP3.LUT R24, R2, 0x7, RZ, 0xc0, !PT ;  /* 0x0000000702187812 */ /* 0x000fe400078ec0ff */
[----:B------:R-:W-:Y:S02]  /*01f0*/  CS2R R6, SRZ ;  /* 0x0000000000067805 */ /* 0x000fe4000001ff00 */
[----:B------:R-:W-:Y:S02]  /*0200*/  ISETP.GE.U32.AND.EX P0, PT, R3, RZ, PT, P0 ;  /* 0x000000ff0300720c */ /* 0x000fe40003f06100 */
[----:B------:R-:W-:-:S04]  /*0210*/  ISETP.NE.U32.AND P1, PT, R24, RZ, PT ;  /* 0x000000ff1800720c */ /* 0x000fc80003f25070 */
[----:B------:R-:W-:-:S07]  /*0220*/  ISETP.NE.AND.EX P1, PT, RZ, RZ, PT, P1 ;  /* 0x000000ffff00720c */ /* 0x000fce0003f25310 */
[----:B------:R-:W-:Y:S06]  /*0230*/  @!P0 BRA `(.L_x_1) ;  /* 0x0000000000988947 */ /* 0x000fec0003800000 */
[----:B------:R-:W-:Y:S02]  /*0240*/  LOP3.LUT R0, R2, 0xfffffff8, RZ, 0xc0, !PT ;  /* 0xfffffff802007812 */ /* 0x000fe400078ec0ff */
[----:B------:R-:W-:Y:S02]  /*0250*/  CS2R R6, SRZ ;  /* 0x0000000000067805 */ /* 0x000fe4000001ff00 */
[----:B------:R-:W-:Y:S02]  /*0260*/  LOP3.LUT R3, R3, 0x7fffffff, RZ, 0xc0, !PT ;  /* 0x7fffffff03037812 */ /* 0x000fe400078ec0ff */
[----:B------:R-:W-:Y:S01]  /*0270*/  CS2R R4, SRZ ;  /* 0x0000000000047805 */ /* 0x000fe2000001ff00 */
[----:B------:R-:W-:Y:S01]  /*0280*/  UIADD3 UR7, UPT, UPT, UR5, 0x20, URZ ;  /* 0x0000002005077890 */ /* 0x000fe2000fffe0ff */
[----:B------:R-:W-:Y:S01]  /*0290*/  IMAD.MOV.U32 R25, RZ, RZ, R0 ;  /* 0x000000ffff197224 */ /* 0x000fe200078e0000 */
[----:B------:R-:W-:-:S12]  /*02a0*/  UIADD3 UR8, UPT, UPT, UR6, 0x20, URZ ;  /* 0x0000002006087890 */ /* 0x000fd8000fffe0ff */
.L_x_2:
[----:B0-----:R-:W0:Y:S01]  /*02b0*/  LDS.128 R8, [UR7+-0x20] ;  /* 0xffffe007ff087984 */ /* 0x001e220008000c00 */
[----:B------:R-:W-:-:S03]  /*02c0*/  IADD3 R25, P0, PT, R25, -0x8, RZ ;  /* 0xfffffff819197810 */ /* 0x000fc60007f1e0ff */
[----:B------:R-:W1:Y:S01]  /*02d0*/  LDS.128 R12, [UR8+-0x20] ;  /* 0xffffe008ff0c7984 */ /* 0x000e620008000c00 */
[----:B------:R-:W-:Y:S02]  /*02e0*/  IADD3.X R3, PT, PT, R3, -0x1, RZ, P0, !PT ;  /* 0xffffffff03037810 */ /* 0x000fe400007fe4ff */
[----:B------:R-:W-:Y:S01]  /*02f0*/  ISETP.NE.U32.AND P0, PT, R25, RZ, PT ;  /* 0x000000ff1900720c */ /* 0x000fe20003f05070 */
[----:B------:R-:W2:Y:S03]  /*0300*/  LDS.128 R16, [UR7+-0x10] ;  /* 0xfffff007ff107984 */ /* 0x000ea60008000c00 */
[----:B------:R-:W-:Y:S01]  /*0310*/  ISETP.NE.AND.EX P0, PT, R3, RZ, PT, P0 ;  /* 0x000000ff0300720c */ /* 0x000fe20003f05300 */
[----:B------:R-:W3:Y:S01]  /*0320*/  LDS.128 R20, [UR8+-0x10] ;  /* 0xfffff008ff147984 */ /* 0x000ee20008000c00 */
[----:B0-----:R-:W-:Y:S02]  /*0330*/  DADD R4, R8, R4 ;  /* 0x0000000008047229 */ /* 0x001fe40000000004 */
[----:B-1----:R-:W-:-:S06]  /*0340*/  DADD R8, R12, R6 ;  /* 0x000000000c087229 */ /* 0x002fcc0000000006 */
[----:B------:R-:W-:Y:S02]  /*0350*/  DADD R12, R4, R10 ;  /* 0x00000000040c7229 */ /* 0x000fe4000000000a */
[----:B------:R-:W0:Y:S01]  /*0360*/  LDS.128 R4, [UR7] ;  /* 0x00000007ff047984 */ /* 0x000e220008000c00 */
[----:B------:R-:W-:-:S03]  /*0370*/  DADD R14, R8, R14 ;  /* 0x00000000080e7229 */ /* 0x000fc6000000000e */
[----:B------:R-:W1:Y:S02]  /*0380*/  LDS.128 R8, [UR8] ;  /* 0x00000008ff087984 */ /* 0x000e640008000c00 */
[----:B--2---:R-:W-:-:S03]  /*0390*/  DADD R12, R12, R16 ;  /* 0x000000000c0c7229 */ /* 0x004fc60000000010 */
[----:B---3--:R-:W-:-:S05]  /*03a0*/  DADD R16, R14, R20 ;  /* 0x000000000e107229 */ /* 0x008fca0000000014 */
[----:B------:R-:W-:Y:S02]  /*03b0*/  DADD R20, R12, R18 ;  /* 0x000000000c147229 */ /* 0x000fe40000000012 */
[----:B------:R-:W2:Y:S01]  /*03c0*/  LDS.128 R12, [UR7+0x10] ;  /* 0x00001007ff0c7984 */ /* 0x000ea20008000c00 */
[----:B------:R-:W-:Y:S01]  /*03d0*/  UIADD3 UR7, UPT, UPT, UR7, 0x40, URZ ;  /* 0x0000004007077890 */ /* 0x000fe2000fffe0ff */
[----:B------:R-:W-:Y:S02]  /*03e0*/  DADD R22, R16, R22 ;  /* 0x0000000010167229 */ /* 0x000fe40000000016 */
[----:B------:R-:W3:Y:S01]  /*03f0*/  LDS.128 R16, [UR8+0x10] ;  /* 0x00001008ff107984 */ /* 0x000ee20008000c00 */
[----:B------:R-:W-:Y:S01]  /*0400*/  UIADD3 UR8, UPT, UPT, UR8, 0x40, URZ ;  /* 0x0000004008087890 */ /* 0x000fe2000fffe0ff */
[----:B0-----:R-:W-:-:S04]  /*0410*/  DADD R4, R20, R4 ;  /* 0x0000000014047229 */ /* 0x001fc80000000004 */
[----:B-1----:R-:W-:-:S04]  /*0420*/  DADD R8, R22, R8 ;  /* 0x0000000016087229 */ /* 0x002fc80000000008 */
[----:B------:R-:W-:-:S04]  /*0430*/  DADD R4, R4, R6 ;  /* 0x0000000004047229 */ /* 0x000fc80000000006 */
[----:B------:R-:W-:-:S04]  /*0440*/  DADD R8, R8, R10 ;  /* 0x0000000008087229 */ /* 0x000fc8000000000a */
[----:B--2---:R-:W-:-:S04]  /*0450*/  DADD R4, R4, R12 ;  /* 0x0000000004047229 */ /* 0x004fc8000000000c */
[----:B---3--:R-:W-:-:S04]  /*0460*/  DADD R8, R8, R16 ;  /* 0x0000000008087229 */ /* 0x008fc80000000010 */
[----:B------:R-:W-:-:S04]  /*0470*/  DADD R4, R4, R14 ;  /* 0x0000000004047229 */ /* 0x000fc8000000000e */
[----:B------:R-:W-:Y:S01]  /*0480*/  DADD R6, R8, R18 ;  /* 0x0000000008067229 */ /* 0x000fe20000000012 */
[----:B------:R-:W-:Y:S10]  /*0490*/  @P0 BRA `(.L_x_2) ;  /* 0xfffffffc00840947 */ /* 0x000ff4000383ffff */
.L_x_1:
[----:B------:R-:W-:Y:S05]  /*04a0*/  @!P1 BRA `(.L_x_3) ;  /* 0x0000000000ac9947 */ /* 0x000fea0003800000 */
[----:B------:R-:W-:Y:S02]  /*04b0*/  ISETP.GE.U32.AND P0, PT, R24, 0x4, PT ;  /* 0x000000041800780c */ /* 0x000fe40003f06070 */
[----:B------:R-:W-:Y:S02]  /*04c0*/  LOP3.LUT R3, R2, 0x3, RZ, 0xc0, !PT ;  /* 0x0000000302037812 */ /* 0x000fe400078ec0ff */
[----:B------:R-:W-:Y:S02]  /*04d0*/  ISETP.GE.U32.AND.EX P0, PT, RZ, RZ, PT, P0 ;  /* 0x000000ffff00720c */ /* 0x000fe40003f06100 */
[----:B------:R-:W-:-:S04]  /*04e0*/  ISETP.NE.U32.AND P1, PT, R3, RZ, PT ;  /* 0x000000ff0300720c */ /* 0x000fc80003f25070 */
[----:B------:R-:W-:-:S07]  /*04f0*/  ISETP.NE.AND.EX P1, PT, RZ, RZ, PT, P1 ;  /* 0x000000ffff00720c */ /* 0x000fce0003f25310 */
[----:B------:R-:W-:Y:S06]  /*0500*/  @!P0 BRA `(.L_x_4) ;  /* 0x00000000003c8947 */ /* 0x000fec0003800000 */
[C---:B------:R-:W-:Y:S02]  /*0510*/  LEA R24, R0.reuse, UR5, 0x3 ;  /* 0x0000000500187c11 */ /* 0x040fe4000f8e18ff */
[C---:B------:R-:W-:Y:S01]  /*0520*/  LEA R25, R0.reuse, UR6, 0x3 ;  /* 0x0000000600197c11 */ /* 0x040fe2000f8e18ff */
[----:B------:R-:W-:Y:S02]  /*0530*/  VIADD R0, R0, 0x4 ;  /* 0x0000000400007836 */ /* 0x000fe40000000000 */
[----:B0-----:R-:W0:Y:S04]  /*0540*/  LDS.128 R8, [R24] ;  /* 0x0000000018087984 */ /* 0x001e280000000c00 */
[----:B------:R-:W1:Y:S04]  /*0550*/  LDS.128 R12, [R25] ;  /* 0x00000000190c7984 */ /* 0x000e680000000c00 */
[----:B------:R-:W2:Y:S04]  /*0560*/  LDS.128 R16, [R24+0x10] ;  /* 0x0000100018107984 */ /* 0x000ea80000000c00 */
[----:B------:R-:W3:Y:S01]  /*0570*/  LDS.128 R20, [R25+0x10] ;  /* 0x0000100019147984 */ /* 0x000ee20000000c00 */
[----:B0-----:R-:W-:-:S02]  /*0580*/  DADD R8, R4, R8 ;  /* 0x0000000004087229 */ /* 0x001fc40000000008 */
[----:B-1----:R-:W-:-:S06]  /*0590*/  DADD R12, R6, R12 ;  /* 0x00000000060c7229 */ /* 0x002fcc000000000c */
[----:B------:R-:W-:Y:S02]  /*05a0*/  DADD R8, R8, R10 ;  /* 0x0000000008087229 */ /* 0x000fe4000000000a */
[----:B------:R-:W-:-:S06]  /*05b0*/  DADD R12, R12, R14 ;  /* 0x000000000c0c7229 */ /* 0x000fcc000000000e */
[----:B--2---:R-:W-:Y:S02]  /*05c0*/  DADD R8, R8, R16 ;  /* 0x0000000008087229 */ /* 0x004fe40000000010 */
[----:B---3--:R-:W-:-:S06]  /*05d0*/  DADD R12, R12, R20 ;  /* 0x000000000c0c7229 */ /* 0x008fcc0000000014 */
[----:B------:R-:W-:Y:S02]  /*05e0*/  DADD R4, R8, R18 ;  /* 0x0000000008047229 */ /* 0x000fe40000000012 */
[----:B------:R-:W-:-:S11]  /*05f0*/  DADD R6, R12, R22 ;  /* 0x000000000c067229 */ /* 0x000fd60000000016 */
.L_x_4:
[----:B------:R-:W-:Y:S05]  /*0600*/  @!P1 BRA `(.L_x_3) ;  /* 0x0000000000549947 */ /* 0x000fea0003800000 */
[----:B------:R-:W-:Y:S02]  /*0610*/  ISETP.NE.U32.AND P0, PT, R3, 0x1, PT ;  /* 0x000000010300780c */ /* 0x000fe40003f05070 */
[----:B------:R-:W-:Y:S02]  /*0620*/  LOP3.LUT R2, R2, 0x1, RZ, 0xc0, !PT ;  /* 0x0000000102027812 */ /* 0x000fe400078ec0ff */
[----:B------:R-:W-:Y:S02]  /*0630*/  ISETP.NE.AND.EX P0, PT, RZ, RZ, PT, P0 ;  /* 0x000000ffff00720c */ /* 0x000fe40003f05300 */
[----:B------:R-:W-:-:S04]  /*0640*/  ISETP.NE.U32.AND P1, PT, R2, 0x1, PT ;  /* 0x000000010200780c */ /* 0x000fc80003f25070 */
[----:B------:R-:W-:-:S07]  /*0650*/  ISETP.NE.U32.AND.EX P1, PT, RZ, RZ, PT, P1 ;  /* 0x000000ffff00720c */ /* 0x000fce0003f25110 */
[----:B------:R-:W-:Y:S06]  /*0660*/  @!P0 BRA `(.L_x_5) ;  /* 0x0000000000248947 */ /* 0x000fec0003800000 */
[C---:B0-----:R-:W-:Y:S02]  /*0670*/  LEA R8, R0.reuse, UR5, 0x3 ;  /* 0x0000000500087c11 */ /* 0x041fe4000f8e18ff */
[C---:B------:R-:W-:Y:S01]  /*0680*/  LEA R12, R0.reuse, UR6, 0x3 ;  /* 0x00000006000c7c11 */ /* 0x040fe2000f8e18ff */
[----:B------:R-:W-:-:S03]  /*0690*/  VIADD R0, R0, 0x2 ;  /* 0x0000000200007836 */ /* 0x000fc60000000000 */
[----:B------:R-:W0:Y:S04]  /*06a0*/  LDS.128 R8, [R8] ;  /* 0x0000000008087984 */ /* 0x000e280000000c00 */
[----:B------:R-:W1:Y:S01]  /*06b0*/  LDS.128 R12, [R12] ;  /* 0x000000000c0c7984 */ /* 0x000e620000000c00 */
[----:B0-----:R-:W-:Y:S02]  /*06c0*/  DADD R4, R4, R8 ;  /* 0x0000000004047229 */ /* 0x001fe40000000008 */
[----:B-1----:R-:W-:-:S06]  /*06d0*/  DADD R6, R6, R12 ;  /* 0x0000000006067229 */ /* 0x002fcc000000000c */
[----:B------:R-:W-:Y:S02]  /*06e0*/  DADD R4, R4, R10 ;  /* 0x0000000004047229 */ /* 0x000fe4000000000a */
[----:B------:R-:W-:-:S11]  /*06f0*/  DADD R6, R6, R14 ;  /* 0x0000000006067229 */ /* 0x000fd6000000000e */
.L_x_5:
[C---:B------:R-:W-:Y:S02]  /*0700*/  @!P1 LEA R2, R0.reuse, UR5, 0x3 ;  /* 0x0000000500029c11 */ /* 0x040fe4000f8e18ff */
[----:B0-----:R-:W-:-:S04]  /*0710*/  @!P1 LEA R8, R0, UR6, 0x3 ;  /* 0x0000000600089c11 */ /* 0x001fc8000f8e18ff */
[----:B------:R-:W0:Y:S04]  /*0720*/  @!P1 LDS.64 R2, [R2] ;  /* 0x0000000002029984 */ /* 0x000e280000000a00 */
[----:B------:R-:W1:Y:S01]  /*0730*/  @!P1 LDS.64 R8, [R8] ;  /* 0x0000000008089984 */ /* 0x000e620000000a00 */
[----:B0-----:R-:W-:Y:S02]  /*0740*/  @!P1 DADD R4, R4, R2 ;  /* 0x0000000004049229 */ /* 0x001fe40000000002 */
[----:B-1----:R-:W-:-:S11]  /*0750*/  @!P1 DADD R6, R6, R8 ;  /* 0x0000000006069229 */ /* 0x002fd60000000008 */
.L_x_3:
[----:B------:R1:W-:Y:S02]  /*0760*/  STS.128 [UR4], R4 ;  /* 0x00000004ff007988 */ /* 0x0003e40008000c04 */
.L_x_0:
[----:B------:R-:W2:Y:S08]  /*0770*/  LDC.64 R2, c[0x0][0x388] ;  /* 0x0000e200ff027b82 */ /* 0x000eb00000000a00 */
[----:B0-----:R-:W0:Y:S01]  /*0780*/  LDC.64 R8, c[0x0][0x390] ;  /* 0x0000e400ff087b82 */ /* 0x001e220000000a00 */
[----:B--2---:R-:W-:Y:S04]  /*0790*/  STG.E.64 desc[UR10][R2.64], R4 ;  /* 0x0000000402007986 */ /* 0x004fe8000c101b0a */
[----:B0-----:R-:W-:Y:S01]  /*07a0*/  STG.E.64 desc[UR10][R8.64], R6 ;  /* 0x0000000608007986 */ /* 0x001fe2000c101b0a */
[----:B------:R-:W-:Y:S05]  /*07b0*/  EXIT ;  /* 0x000000000000794d */ /* 0x000fea0003800000 */
.L_x_6:
[----:B------:R-:W-:-:S00]  /*07c0*/  BRA `(.L_x_6) ;  /* 0xfffffffc00fc7947 */ /* 0x000fc0000383ffff */
[----:B------:R-:W-:-:S00]  /*07d0*/  NOP ;  /* 0x0000000000007918 */ /* 0x000fc00000000000 */
        /* <DEDUP_REMOVED lines=10> */
.L_x_7:


//--------------------- .nv.shared._Z10force_aux0lPdS_ --------------------------
	.section	.nv.shared._Z10force_aux0lPdS_,"aw",@nobits
	.sectionflags	@""
	.align	8
.nv.shared._Z10force_aux0lPdS_:
	.zero		9232


//--------------------- .nv.shared.reserved.0     --------------------------
	.section	.nv.shared.reserved.0,"aw",@nobits
	.weak		__nv_reservedSMEM_offset_0_alias
	.size		__nv_reservedSMEM_offset_0_alias, 0, 64
	.other		__nv_reservedSMEM_offset_0_alias,@"STO_CUDA_RESERVED_SHARED STV_DEFAULT"
__nv_reservedSMEM_offset_0_alias:
	.zero		0
	.zero		64


//--------------------- .nv.constant0._Z10force_aux0lPdS_ --------------------------
	.section	.nv.constant0._Z10force_aux0lPdS_,"a",@progbits
	.sectionflags	@""
	.align	4
.nv.constant0._Z10force_aux0lPdS_:
	.zero		920


//--------------------- SYMBOLS --------------------------

	.type		.nv.reservedSmem.offset0,@object
	.size		.nv.reservedSmem.offset0,0x4
	.type		.nv.reservedSmem.cap,@object
	.size		.nv.reservedSmem.cap,0x4
